//
// Generated by NVIDIA NVVM Compiler
//
// Compiler Build ID: CL-36424714
// Cuda compilation tools, release 13.0, V13.0.88
// Based on NVVM 20.0.0
//

.version 9.0
.target sm_100
.address_size 64

	// .globl	_Z9sumArraysPfS_S_i

.visible .entry _Z9sumArraysPfS_S_i(
	.param .u64 .ptr .align 1 _Z9sumArraysPfS_S_i_param_0,
	.param .u64 .ptr .align 1 _Z9sumArraysPfS_S_i_param_1,
	.param .u64 .ptr .align 1 _Z9sumArraysPfS_S_i_param_2,
	.param .u32 _Z9sumArraysPfS_S_i_param_3
)
{
	.reg .pred 	%p<2>;
	.reg .b32 	%r<6>;
	.reg .b32 	%f<97>;
	.reg .b64 	%rd<11>;

	ld.param.u64 	%rd1, [_Z9sumArraysPfS_S_i_param_0];
	ld.param.u64 	%rd2, [_Z9sumArraysPfS_S_i_param_1];
	ld.param.u64 	%rd3, [_Z9sumArraysPfS_S_i_param_2];
	ld.param.u32 	%r2, [_Z9sumArraysPfS_S_i_param_3];
	mov.u32 	%r3, %ntid.x;
	mov.u32 	%r4, %ctaid.x;
	mov.u32 	%r5, %tid.x;
	mad.lo.s32 	%r1, %r3, %r4, %r5;
	setp.ge.s32 	%p1, %r1, %r2;
	@%p1 bra 	$L__BB0_2;
	cvta.to.global.u64 	%rd4, %rd1;
	cvta.to.global.u64 	%rd5, %rd2;
	cvta.to.global.u64 	%rd6, %rd3;
	mul.wide.s32 	%rd7, %r1, 4;
	add.s64 	%rd8, %rd4, %rd7;
	add.s64 	%rd9, %rd5, %rd7;
	add.s64 	%rd10, %rd6, %rd7;
	ld.global.f32 	%f1, [%rd8];
	ld.global.f32 	%f2, [%rd9];
	add.f32 	%f3, %f1, %f2;
	st.global.f32 	[%rd10], %f3;
	ld.global.f32 	%f4, [%rd8];
	ld.global.f32 	%f5, [%rd9];
	add.f32 	%f6, %f4, %f5;
	st.global.f32 	[%rd10], %f6;
	ld.global.f32 	%f7, [%rd8];
	ld.global.f32 	%f8, [%rd9];
	add.f32 	%f9, %f7, %f8;
	st.global.f32 	[%rd10], %f9;
	ld.global.f32 	%f10, [%rd8];
	ld.global.f32 	%f11, [%rd9];
	add.f32 	%f12, %f10, %f11;
	st.global.f32 	[%rd10], %f12;
	ld.global.f32 	%f13, [%rd8];
	ld.global.f32 	%f14, [%rd9];
	add.f32 	%f15, %f13, %f14;
	st.global.f32 	[%rd10], %f15;
	ld.global.f32 	%f16, [%rd8];
	ld.global.f32 	%f17, [%rd9];
	add.f32 	%f18, %f16, %f17;
	st.global.f32 	[%rd10], %f18;
	ld.global.f32 	%f19, [%rd8];
	ld.global.f32 	%f20, [%rd9];
	add.f32 	%f21, %f19, %f20;
	st.global.f32 	[%rd10], %f21;
	ld.global.f32 	%f22, [%rd8];
	ld.global.f32 	%f23, [%rd9];
	add.f32 	%f24, %f22, %f23;
	st.global.f32 	[%rd10], %f24;
	ld.global.f32 	%f25, [%rd8];
	ld.global.f32 	%f26, [%rd9];
	add.f32 	%f27, %f25, %f26;
	st.global.f32 	[%rd10], %f27;
	ld.global.f32 	%f28, [%rd8];
	ld.global.f32 	%f29, [%rd9];
	add.f32 	%f30, %f28, %f29;
	st.global.f32 	[%rd10], %f30;
	ld.global.f32 	%f31, [%rd8];
	ld.global.f32 	%f32, [%rd9];
	add.f32 	%f33, %f31, %f32;
	st.global.f32 	[%rd10], %f33;
	ld.global.f32 	%f34, [%rd8];
	ld.global.f32 	%f35, [%rd9];
	add.f32 	%f36, %f34, %f35;
	st.global.f32 	[%rd10], %f36;
	ld.global.f32 	%f37, [%rd8];
	ld.global.f32 	%f38, [%rd9];
	add.f32 	%f39, %f37, %f38;
	st.global.f32 	[%rd10], %f39;
	ld.global.f32 	%f40, [%rd8];
	ld.global.f32 	%f41, [%rd9];
	add.f32 	%f42, %f40, %f41;
	st.global.f32 	[%rd10], %f42;
	ld.global.f32 	%f43, [%rd8];
	ld.global.f32 	%f44, [%rd9];
	add.f32 	%f45, %f43, %f44;
	st.global.f32 	[%rd10], %f45;
	ld.global.f32 	%f46, [%rd8];
	ld.global.f32 	%f47, [%rd9];
	add.f32 	%f48, %f46, %f47;
	st.global.f32 	[%rd10], %f48;
	ld.global.f32 	%f49, [%rd8];
	ld.global.f32 	%f50, [%rd9];
	add.f32 	%f51, %f49, %f50;
	st.global.f32 	[%rd10], %f51;
	ld.global.f32 	%f52, [%rd8];
	ld.global.f32 	%f53, [%rd9];
	add.f32 	%f54, %f52, %f53;
	st.global.f32 	[%rd10], %f54;
	ld.global.f32 	%f55, [%rd8];
	ld.global.f32 	%f56, [%rd9];
	add.f32 	%f57, %f55, %f56;
	st.global.f32 	[%rd10], %f57;
	ld.global.f32 	%f58, [%rd8];
	ld.global.f32 	%f59, [%rd9];
	add.f32 	%f60, %f58, %f59;
	st.global.f32 	[%rd10], %f60;
	ld.global.f32 	%f61, [%rd8];
	ld.global.f32 	%f62, [%rd9];
	add.f32 	%f63, %f61, %f62;
	st.global.f32 	[%rd10], %f63;
	ld.global.f32 	%f64, [%rd8];
	ld.global.f32 	%f65, [%rd9];
	add.f32 	%f66, %f64, %f65;
	st.global.f32 	[%rd10], %f66;
	ld.global.f32 	%f67, [%rd8];
	ld.global.f32 	%f68, [%rd9];
	add.f32 	%f69, %f67, %f68;
	st.global.f32 	[%rd10], %f69;
	ld.global.f32 	%f70, [%rd8];
	ld.global.f32 	%f71, [%rd9];
	add.f32 	%f72, %f70, %f71;
	st.global.f32 	[%rd10], %f72;
	ld.global.f32 	%f73, [%rd8];
	ld.global.f32 	%f74, [%rd9];
	add.f32 	%f75, %f73, %f74;
	st.global.f32 	[%rd10], %f75;
	ld.global.f32 	%f76, [%rd8];
	ld.global.f32 	%f77, [%rd9];
	add.f32 	%f78, %f76, %f77;
	st.global.f32 	[%rd10], %f78;
	ld.global.f32 	%f79, [%rd8];
	ld.global.f32 	%f80, [%rd9];
	add.f32 	%f81, %f79, %f80;
	st.global.f32 	[%rd10], %f81;
	ld.global.f32 	%f82, [%rd8];
	ld.global.f32 	%f83, [%rd9];
	add.f32 	%f84, %f82, %f83;
	st.global.f32 	[%rd10], %f84;
	ld.global.f32 	%f85, [%rd8];
	ld.global.f32 	%f86, [%rd9];
	add.f32 	%f87, %f85, %f86;
	st.global.f32 	[%rd10], %f87;
	ld.global.f32 	%f88, [%rd8];
	ld.global.f32 	%f89, [%rd9];
	add.f32 	%f90, %f88, %f89;
	st.global.f32 	[%rd10], %f90;
	ld.global.f32 	%f91, [%rd8];
	ld.global.f32 	%f92, [%rd9];
	add.f32 	%f93, %f91, %f92;
	st.global.f32 	[%rd10], %f93;
	ld.global.f32 	%f94, [%rd8];
	ld.global.f32 	%f95, [%rd9];
	add.f32 	%f96, %f94, %f95;
	st.global.f32 	[%rd10], %f96;
$L__BB0_2:
	ret;

}


// ===== COMPILED SASS (sm_100) =====

	.target	sm_100

	.elftype	@"ET_EXEC"


//--------------------- .note.nv.tkinfo           --------------------------
	.section	.note.nv.tkinfo,"",@"SHT_NOTE"
	.sectionflags	@"SHF_NOTE_NV_TKINFO"
	.tkinfo
        /*0018*/ 	.word	0x00000002
        /*0030*/ 	.string	""
        /*0030*/ 	.string	"ptxas"
        /*0030*/ 	.string	"Cuda compilation tools, release 13.0, V13.0.88"
        /*0030*/ 	.string	"Build cuda_13.0.r13.0/compiler.36424714_0"
        /*0030*/ 	.string	"-arch sm_100 -m 64 "



//--------------------- .note.nv.cuinfo           --------------------------
	.section	.note.nv.cuinfo,"",@"SHT_NOTE"
	.sectionflags	@"SHF_NOTE_NV_CUINFO"
        /*0018*/ 	.short	0x0002
        /*001a*/ 	.short	0x0064
        /*001c*/ 	.short	0x0082
	.zero		2


//--------------------- .nv.info                  --------------------------
	.section	.nv.info,"",@"SHT_CUDA_INFO"
	.align	4


	//----- nvinfo : EIATTR_REGCOUNT
	.align		4
        /*0000*/ 	.byte	0x04, 0x2f
        /*0002*/ 	.short	(.L_1 - .L_0)
	.align		4
.L_0:
        /*0004*/ 	.word	index@(_Z9sumArraysPfS_S_i)
        /*0008*/ 	.word	0x00000012


	//----- nvinfo : EIATTR_FRAME_SIZE
	.align		4
.L_1:
        /*000c*/ 	.byte	0x04, 0x11
        /*000e*/ 	.short	(.L_3 - .L_2)
	.align		4
.L_2:
        /*0010*/ 	.word	index@(_Z9sumArraysPfS_S_i)
        /*0014*/ 	.word	0x00000000


	//----- nvinfo : EIATTR_MIN_STACK_SIZE
	.align		4
.L_3:
        /*0018*/ 	.byte	0x04, 0x12
        /*001a*/ 	.short	(.L_5 - .L_4)
	.align		4
.L_4:
        /*001c*/ 	.word	index@(_Z9sumArraysPfS_S_i)
        /*0020*/ 	.word	0x00000000
.L_5:


//--------------------- .nv.compat                --------------------------
	.section	.nv.compat,"",@"SHT_CUDA_COMPAT_INFO"
	.align	4
        /*0000*/ 	.byte	0x02, 0x09, 0x00, 0x00, 0x02, 0x02, 0x01, 0x00, 0x02, 0x05, 0x05, 0x00, 0x03, 0x07, 0x01, 0x01
        /*0010*/ 	.byte	0x02, 0x03, 0x00, 0x00, 0x02, 0x06, 0x01, 0x00, 0x04, 0x0b, 0x08, 0x00, 0x09, 0x00, 0x00, 0x00
        /*0020*/ 	.byte	0x00, 0x00, 0x00, 0x00


//--------------------- .nv.info._Z9sumArraysPfS_S_i --------------------------
	.section	.nv.info._Z9sumArraysPfS_S_i,"",@"SHT_CUDA_INFO"
	.sectionflags	@""
	.align	4


	//----- nvinfo : EIATTR_CUDA_API_VERSION
	.align		4
        /*0000*/ 	.byte	0x04, 0x37
        /*0002*/ 	.short	(.L_7 - .L_6)
.L_6:
        /*0004*/ 	.word	0x00000082


	//----- nvinfo : EIATTR_KPARAM_INFO
	.align		4
.L_7:
        /*0008*/ 	.byte	0x04, 0x17
        /*000a*/ 	.short	(.L_9 - .L_8)
.L_8:
        /*000c*/ 	.word	0x00000000
        /*0010*/ 	.short	0x0003
        /*0012*/ 	.short	0x0018
        /*0014*/ 	.byte	0x00, 0xf0, 0x11, 0x00


	//----- nvinfo : EIATTR_KPARAM_INFO
	.align		4
.L_9:
        /*0018*/ 	.byte	0x04, 0x17
        /*001a*/ 	.short	(.L_11 - .L_10)
.L_10:
        /*001c*/ 	.word	0x00000000
        /*0020*/ 	.short	0x0002
        /*0022*/ 	.short	0x0010
        /*0024*/ 	.byte	0x00, 0xf5, 0x21, 0x00


	//----- nvinfo : EIATTR_KPARAM_INFO
	.align		4
.L_11:
        /*0028*/ 	.byte	0x04, 0x17
        /*002a*/ 	.short	(.L_13 - .L_12)
.L_12:
        /*002c*/ 	.word	0x00000000
        /*0030*/ 	.short	0x0001
        /*0032*/ 	.short	0x0008
        /*0034*/ 	.byte	0x00, 0xf5, 0x21, 0x00


	//----- nvinfo : EIATTR_KPARAM_INFO
	.align		4
.L_13:
        /*0038*/ 	.byte	0x04, 0x17
        /*003a*/ 	.short	(.L_15 - .L_14)
.L_14:
        /*003c*/ 	.word	0x00000000
        /*0040*/ 	.short	0x0000
        /*0042*/ 	.short	0x0000
        /*0044*/ 	.byte	0x00, 0xf5, 0x21, 0x00


	//----- nvinfo : EIATTR_SPARSE_MMA_MASK
	.align		4
.L_15:
        /*0048*/ 	.byte	0x03, 0x50
        /*004a*/ 	.short	0x0000


	//----- nvinfo : EIATTR_MAXREG_COUNT
	.align		4
        /*004c*/ 	.byte	0x03, 0x1b
        /*004e*/ 	.short	0x00ff


	//----- nvinfo : EIATTR_MERCURY_ISA_VERSION
	.align		4
        /*0050*/ 	.byte	0x03, 0x5f
        /*0052*/ 	.short	0x0101


	//----- nvinfo : EIATTR_VRC_CTA_INIT_COUNT
	.align		4
        /*0054*/ 	.byte	0x02, 0x4a
	.zero		1
	.zero		1


	//----- nvinfo : EIATTR_EXIT_INSTR_OFFSETS
	.align		4
        /*0058*/ 	.byte	0x04, 0x1c
        /*005a*/ 	.short	(.L_17 - .L_16)


	//   ....[0]....
.L_16:
        /*005c*/ 	.word	0x00000070


	//   ....[1]....
        /*0060*/ 	.word	0x000008f0


	//----- nvinfo : EIATTR_CBANK_PARAM_SIZE
	.align		4
.L_17:
        /*0064*/ 	.byte	0x03, 0x19
        /*0066*/ 	.short	0x001c


	//----- nvinfo : EIATTR_PARAM_CBANK
	.align		4
        /*0068*/ 	.byte	0x04, 0x0a
        /*006a*/ 	.short	(.L_19 - .L_18)
	.align		4
.L_18:
        /*006c*/ 	.word	index@(.nv.constant0._Z9sumArraysPfS_S_i)
        /*0070*/ 	.short	0x0380
        /*0072*/ 	.short	0x001c


	//----- nvinfo : EIATTR_SW_WAR
	.align		4
.L_19:
        /*0074*/ 	.byte	0x04, 0x36
        /*0076*/ 	.short	(.L_21 - .L_20)
.L_20:
        /*0078*/ 	.word	0x00000008
.L_21:


//--------------------- .nv.callgraph             --------------------------
	.section	.nv.callgraph,"",@"SHT_CUDA_CALLGRAPH"
	.align	4
	.sectionentsize	8
	.align		4
        /*0000*/ 	.word	0x00000000
	.align		4
        /*0004*/ 	.word	0xffffffff
	.align		4
        /*0008*/ 	.word	0x00000000
	.align		4
        /*000c*/ 	.word	0xfffffffe
	.align		4
        /*0010*/ 	.word	0x00000000
	.align		4
        /*0014*/ 	.word	0xfffffffd
	.align		4
        /*0018*/ 	.word	0x00000000
	.align		4
        /*001c*/ 	.word	0xfffffffc


//--------------------- .text._Z9sumArraysPfS_S_i --------------------------
	.section	.text._Z9sumArraysPfS_S_i,"ax",@progbits
	.align	128
        .global         _Z9sumArraysPfS_S_i
        .type           _Z9sumArraysPfS_S_i,@function
        .size           _Z9sumArraysPfS_S_i,(.L_x_1 - _Z9sumArraysPfS_S_i)
        .other          _Z9sumArraysPfS_S_i,@"STO_CUDA_ENTRY STV_DEFAULT"
_Z9sumArraysPfS_S_i:
.text._Z9sumArraysPfS_S_i:
[----:B------:R-:W-:Y:S01]  /*0000*/  LDC R1, c[0x0][0x37c] ;  /* 0x0000df00ff017b82 */ /* 0x000fe20000000800 */
[----:B------:R-:W0:Y:S01]  /*0010*/  S2R R9, SR_CTAID.X ;  /* 0x0000000000097919 */ /* 0x000e220000002500 */
[----:B------:R-:W0:Y:S01]  /*0020*/  LDCU UR4, c[0x0][0x360] ;  /* 0x00006c00ff0477ac */ /* 0x000e220008000800 */
[----:B------:R-:W0:Y:S01]  /*0030*/  S2R R0, SR_TID.X ;  /* 0x0000000000007919 */ /* 0x000e220000002100 */
[----:B------:R-:W1:Y:S01]  /*0040*/  LDCU UR5, c[0x0][0x398] ;  /* 0x00007300ff0577ac */ /* 0x000e620008000800 */
[----:B0-----:R-:W-:-:S05]  /*0050*/  IMAD R9, R9, UR4, R0 ;  /* 0x0000000409097c24 */ /* 0x001fca000f8e0200 */
[----:B-1----:R-:W-:-:S13]  /*0060*/  ISETP.GE.AND P0, PT, R9, UR5, PT ;  /* 0x0000000509007c0c */ /* 0x002fda000bf06270 */
[----:B------:R-:W-:Y:S05]  /*0070*/  @P0 EXIT ;  /* 0x000000000000094d */ /* 0x000fea0003800000 */
[----:B------:R-:W0:Y:S01]  /*0080*/  LDC.64 R2, c[0x0][0x380] ;  /* 0x0000e000ff027b82 */ /* 0x000e220000000a00 */
[----:B------:R-:W1:Y:S07]  /*0090*/  LDCU.64 UR4, c[0x0][0x358] ;  /* 0x00006b00ff0477ac */ /* 0x000e6e0008000a00 */
[----:B------:R-:W2:Y:S08]  /*00a0*/  LDC.64 R4, c[0x0][0x388] ;  /* 0x0000e200ff047b82 */ /* 0x000eb00000000a00 */
[----:B------:R-:W3:Y:S01]  /*00b0*/  LDC.64 R6, c[0x0][0x390] ;  /* 0x0000e400ff067b82 */ /* 0x000ee20000000a00 */
[----:B0-----:R-:W-:-:S05]  /*00c0*/  IMAD.WIDE R2, R9, 0x4, R2 ;  /* 0x0000000409027825 */ /* 0x001fca00078e0202 */
[----:B-1----:R-:W4:Y:S01]  /*00d0*/  LDG.E R0, desc[UR4][R2.64] ;  /* 0x0000000402007981 */ /* 0x002f22000c1e1900 */
[----:B--2---:R-:W-:-:S05]  /*00e0*/  IMAD.WIDE R4, R9, 0x4, R4 ;  /* 0x0000000409047825 */ /* 0x004fca00078e0204 */
[----:B------:R-:W4:Y:S01]  /*00f0*/  LDG.E R11, desc[UR4][R4.64] ;  /* 0x00000004040b7981 */ /* 0x000f22000c1e1900 */
[----:B---3--:R-:W-:-:S04]  /*0100*/  IMAD.WIDE R6, R9, 0x4, R6 ;  /* 0x0000000409067825 */ /* 0x008fc800078e0206 */
[----:B----4-:R-:W-:-:S05]  /*0110*/  FADD R11, R0, R11 ;  /* 0x0000000b000b7221 */ /* 0x010fca0000000000 */
[----:B------:R0:W-:Y:S04]  /*0120*/  STG.E desc[UR4][R6.64], R11 ;  /* 0x0000000b06007986 */ /* 0x0001e8000c101904 */
[----:B------:R-:W2:Y:S04]  /*0130*/  LDG.E R0, desc[UR4][R2.64] ;  /* 0x0000000402007981 */ /* 0x000ea8000c1e1900 */
[----:B------:R-:W2:Y:S02]  /*0140*/  LDG.E R9, desc[UR4][R4.64] ;  /* 0x0000000404097981 */ /* 0x000ea4000c1e1900 */
[----:B--2---:R-:W-:-:S05]  /*0150*/  FADD R9, R0, R9 ;  /* 0x0000000900097221 */ /* 0x004fca0000000000 */
[----:B------:R1:W-:Y:S04]  /*0160*/  STG.E desc[UR4][R6.64], R9 ;  /* 0x0000000906007986 */ /* 0x0003e8000c101904 */
[----:B------:R-:W2:Y:S04]  /*0170*/  LDG.E R0, desc[UR4][R2.64] ;  /* 0x0000000402007981 */ /* 0x000ea8000c1e1900 */
[----:B------:R-:W2:Y:S02]  /*0180*/  LDG.E R13, desc[UR4][R4.64] ;  /* 0x00000004040d7981 */ /* 0x000ea4000c1e1900 */
[----:B--2---:R-:W-:-:S05]  /*0190*/  FADD R13, R0, R13 ;  /* 0x0000000d000d7221 */ /* 0x004fca0000000000 */
[----:B------:R2:W-:Y:S04]  /*01a0*/  STG.E desc[UR4][R6.64], R13 ;  /* 0x0000000d06007986 */ /* 0x0005e8000c101904 */
[----:B------:R-:W3:Y:S04]  /*01b0*/  LDG.E R0, desc[UR4][R2.64] ;  /* 0x0000000402007981 */ /* 0x000ee8000c1e1900 */
[----:B------:R-:W3:Y:S02]  /*01c0*/  LDG.E R15, desc[UR4][R4.64] ;  /* 0x00000004040f7981 */ /* 0x000ee4000c1e1900 */
[----:B---3--:R-:W-:-:S05]  /*01d0*/  FADD R15, R0, R15 ;  /* 0x0000000f000f7221 */ /* 0x008fca0000000000 */
[----:B------:R3:W-:Y:S04]  /*01e0*/  STG.E desc[UR4][R6.64], R15 ;  /* 0x0000000f06007986 */ /* 0x0007e8000c101904 */
[----:B------:R-:W4:Y:S04]  /*01f0*/  LDG.E R0, desc[UR4][R2.64] ;  /* 0x0000000402007981 */ /* 0x000f28000c1e1900 */
[----:B0-----:R-:W4:Y:S02]  /*0200*/  LDG.E R11, desc[UR4][R4.64] ;  /* 0x00000004040b7981 */ /* 0x001f24000c1e1900 */
[----:B----4-:R-:W-:-:S05]  /*0210*/  FADD R11, R0, R11 ;  /* 0x0000000b000b7221 */ /* 0x010fca0000000000 */
[----:B------:R0:W-:Y:S04]  /*0220*/  STG.E desc[UR4][R6.64], R11 ;  /* 0x0000000b06007986 */ /* 0x0001e8000c101904 */
[----:B------:R-:W4:Y:S04]  /*0230*/  LDG.E R0, desc[UR4][R2.64] ;  /* 0x0000000402007981 */ /* 0x000f28000c1e1900 */
[----:B-1----:R-:W4:Y:S02]  /*0240*/  LDG.E R9, desc[UR4][R4.64] ;  /* 0x0000000404097981 */ /* 0x002f24000c1e1900 */
[----:B----4-:R-:W-:-:S05]  /*0250*/  FADD R9, R0, R9 ;  /* 0x0000000900097221 */ /* 0x010fca0000000000 */
[----:B------:R1:W-:Y:S04]  /*0260*/  STG.E desc[UR4][R6.64], R9 ;  /* 0x0000000906007986 */ /* 0x0003e8000c101904 */
[----:B------:R-:W4:Y:S04]  /*0270*/  LDG.E R0, desc[UR4][R2.64] ;  /* 0x0000000402007981 */ /* 0x000f28000c1e1900 */
[----:B--2---:R-:W4:Y:S02]  /*0280*/  LDG.E R13, desc[UR4][R4.64] ;  /* 0x00000004040d7981 */ /* 0x004f24000c1e1900 */
[----:B----4-:R-:W-:-:S05]  /*0290*/  FADD R13, R0, R13 ;  /* 0x0000000d000d7221 */ /* 0x010fca0000000000 */
[----:B------:R2:W-:Y:S04]  /*02a0*/  STG.E desc[UR4][R6.64], R13 ;  /* 0x0000000d06007986 */ /* 0x0005e8000c101904 */
[----:B------:R-:W4:Y:S04]  /*02b0*/  LDG.E R0, desc[UR4][R2.64] ;  /* 0x0000000402007981 */ /* 0x000f28000c1e1900 */
[----:B---3--:R-:W4:Y:S02]  /*02c0*/  LDG.E R15, desc[UR4][R4.64] ;  /* 0x00000004040f7981 */ /* 0x008f24000c1e1900 */
[----:B----4-:R-:W-:-:S05]  /*02d0*/  FADD R15, R0, R15 ;  /* 0x0000000f000f7221 */ /* 0x010fca0000000000 */
        /* <DEDUP_REMOVED lines=84> */
[----:B------:R-:W-:Y:S04]  /*0820*/  STG.E desc[UR4][R6.64], R11 ;  /* 0x0000000b06007986 */ /* 0x000fe8000c101904 */
[----:B------:R-:W4:Y:S04]  /*0830*/  LDG.E R0, desc[UR4][R2.64] ;  /* 0x0000000402007981 */ /* 0x000f28000c1e1900 */
[----:B-1----:R-:W4:Y:S02]  /*0840*/  LDG.E R9, desc[UR4][R4.64] ;  /* 0x0000000404097981 */ /* 0x002f24000c1e1900 */
[----:B----4-:R-:W-:-:S05]  /*0850*/  FADD R9, R0, R9 ;  /* 0x0000000900097221 */ /* 0x010fca0000000000 */
[----:B------:R-:W-:Y:S04]  /*0860*/  STG.E desc[UR4][R6.64], R9 ;  /* 0x0000000906007986 */ /* 0x000fe8000c101904 */
[----:B------:R-:W4:Y:S04]  /*0870*/  LDG.E R0, desc[UR4][R2.64] ;  /* 0x0000000402007981 */ /* 0x000f28000c1e1900 */
[----:B--2---:R-:W4:Y:S02]  /*0880*/  LDG.E R13, desc[UR4][R4.64] ;  /* 0x00000004040d7981 */ /* 0x004f24000c1e1900 */
[----:B----4-:R-:W-:-:S05]  /*0890*/  FADD R13, R0, R13 ;  /* 0x0000000d000d7221 */ /* 0x010fca0000000000 */
[----:B------:R-:W-:Y:S04]  /*08a0*/  STG.E desc[UR4][R6.64], R13 ;  /* 0x0000000d06007986 */ /* 0x000fe8000c101904 */
[----:B------:R-:W2:Y:S04]  /*08b0*/  LDG.E R0, desc[UR4][R2.64] ;  /* 0x0000000402007981 */ /* 0x000ea8000c1e1900 */
[----:B---3--:R-:W2:Y:S02]  /*08c0*/  LDG.E R15, desc[UR4][R4.64] ;  /* 0x00000004040f7981 */ /* 0x008ea4000c1e1900 */
[----:B--2---:R-:W-:-:S05]  /*08d0*/  FADD R15, R0, R15 ;  /* 0x0000000f000f7221 */ /* 0x004fca0000000000 */
[----:B------:R-:W-:Y:S01]  /*08e0*/  STG.E desc[UR4][R6.64], R15 ;  /* 0x0000000f06007986 */ /* 0x000fe2000c101904 */
[----:B------:R-:W-:Y:S05]  /*08f0*/  EXIT ;  /* 0x000000000000794d */ /* 0x000fea0003800000 */
.L_x_0:
[----:B------:R-:W-:-:S00]  /*0900*/  BRA `(.L_x_0) ;  /* 0xfffffffc00fc7947 */ /* 0x000fc0000383ffff */
[----:B------:R-:W-:-:S00]  /*0910*/  NOP ;  /* 0x0000000000007918 */ /* 0x000fc00000000000 */
        /* <DEDUP_REMOVED lines=14> */
.L_x_1:


//--------------------- .nv.shared.reserved.0     --------------------------
	.section	.nv.shared.reserved.0,"aw",@nobits
	.weak		__nv_reservedSMEM_offset_0_alias
	.size		__nv_reservedSMEM_offset_0_alias, 0, 64
	.other		__nv_reservedSMEM_offset_0_alias,@"STO_CUDA_RESERVED_SHARED STV_DEFAULT"
__nv_reservedSMEM_offset_0_alias:
	.zero		0
	.zero		64


//--------------------- .nv.constant0._Z9sumArraysPfS_S_i --------------------------
	.section	.nv.constant0._Z9sumArraysPfS_S_i,"a",@progbits
	.sectionflags	@""
	.align	4
.nv.constant0._Z9sumArraysPfS_S_i:
	.zero		924


//--------------------- SYMBOLS --------------------------

	.type		.nv.reservedSmem.offset0,@object
	.size		.nv.reservedSmem.offset0,0x4
